//
// Generated by NVIDIA NVVM Compiler
//
// Compiler Build ID: CL-36424714
// Cuda compilation tools, release 13.0, V13.0.88
// Based on NVVM 20.0.0
//

.version 9.0
.target sm_100
.address_size 64

	// .globl	_Z15oddEvenSortStepPiii

.visible .entry _Z15oddEvenSortStepPiii(
	.param .u64 .ptr .align 1 _Z15oddEvenSortStepPiii_param_0,
	.param .u32 _Z15oddEvenSortStepPiii_param_1,
	.param .u32 _Z15oddEvenSortStepPiii_param_2
)
{
	.reg .pred 	%p<3>;
	.reg .b32 	%r<12>;
	.reg .b64 	%rd<5>;

	ld.param.u64 	%rd2, [_Z15oddEvenSortStepPiii_param_0];
	ld.param.u32 	%r4, [_Z15oddEvenSortStepPiii_param_1];
	ld.param.u32 	%r5, [_Z15oddEvenSortStepPiii_param_2];
	mov.u32 	%r6, %ctaid.x;
	mov.u32 	%r7, %ntid.x;
	mov.u32 	%r8, %tid.x;
	mad.lo.s32 	%r9, %r6, %r7, %r8;
	shl.b32 	%r10, %r9, 1;
	add.s32 	%r1, %r5, %r10;
	add.s32 	%r11, %r1, 1;
	setp.ge.s32 	%p1, %r11, %r4;
	@%p1 bra 	$L__BB0_3;
	cvta.to.global.u64 	%rd3, %rd2;
	mul.wide.s32 	%rd4, %r1, 4;
	add.s64 	%rd1, %rd3, %rd4;
	ld.global.u32 	%r2, [%rd1];
	ld.global.u32 	%r3, [%rd1+4];
	setp.le.s32 	%p2, %r2, %r3;
	@%p2 bra 	$L__BB0_3;
	st.global.u32 	[%rd1], %r3;
	st.global.u32 	[%rd1+4], %r2;
$L__BB0_3:
	ret;

}


// ===== COMPILED SASS (sm_100) =====

	.target	sm_100

	.elftype	@"ET_EXEC"


//--------------------- .note.nv.tkinfo           --------------------------
	.section	.note.nv.tkinfo,"",@"SHT_NOTE"
	.sectionflags	@"SHF_NOTE_NV_TKINFO"
	.tkinfo
        /*0018*/ 	.word	0x00000002
        /*0030*/ 	.string	""
        /*0030*/ 	.string	"ptxas"
        /*0030*/ 	.string	"Cuda compilation tools, release 13.0, V13.0.88"
        /*0030*/ 	.string	"Build cuda_13.0.r13.0/compiler.36424714_0"
        /*0030*/ 	.string	"-arch sm_100 -m 64 "



//--------------------- .note.nv.cuinfo           --------------------------
	.section	.note.nv.cuinfo,"",@"SHT_NOTE"
	.sectionflags	@"SHF_NOTE_NV_CUINFO"
        /*0018*/ 	.short	0x0002
        /*001a*/ 	.short	0x0064
        /*001c*/ 	.short	0x0082
	.zero		2


//--------------------- .nv.info                  --------------------------
	.section	.nv.info,"",@"SHT_CUDA_INFO"
	.align	4


	//----- nvinfo : EIATTR_REGCOUNT
	.align		4
        /*0000*/ 	.byte	0x04, 0x2f
        /*0002*/ 	.short	(.L_1 - .L_0)
	.align		4
.L_0:
        /*0004*/ 	.word	index@(_Z15oddEvenSortStepPiii)
        /*0008*/ 	.word	0x00000008


	//----- nvinfo : EIATTR_FRAME_SIZE
	.align		4
.L_1:
        /*000c*/ 	.byte	0x04, 0x11
        /*000e*/ 	.short	(.L_3 - .L_2)
	.align		4
.L_2:
        /*0010*/ 	.word	index@(_Z15oddEvenSortStepPiii)
        /*0014*/ 	.word	0x00000000


	//----- nvinfo : EIATTR_MIN_STACK_SIZE
	.align		4
.L_3:
        /*0018*/ 	.byte	0x04, 0x12
        /*001a*/ 	.short	(.L_5 - .L_4)
	.align		4
.L_4:
        /*001c*/ 	.word	index@(_Z15oddEvenSortStepPiii)
        /*0020*/ 	.word	0x00000000
.L_5:


//--------------------- .nv.compat                --------------------------
	.section	.nv.compat,"",@"SHT_CUDA_COMPAT_INFO"
	.align	4
        /*0000*/ 	.byte	0x02, 0x09, 0x00, 0x00, 0x02, 0x02, 0x01, 0x00, 0x02, 0x05, 0x05, 0x00, 0x03, 0x07, 0x01, 0x01
        /*0010*/ 	.byte	0x02, 0x03, 0x00, 0x00, 0x02, 0x06, 0x01, 0x00, 0x04, 0x0b, 0x08, 0x00, 0x09, 0x00, 0x00, 0x00
        /*0020*/ 	.byte	0x00, 0x00, 0x00, 0x00


//--------------------- .nv.info._Z15oddEvenSortStepPiii --------------------------
	.section	.nv.info._Z15oddEvenSortStepPiii,"",@"SHT_CUDA_INFO"
	.sectionflags	@""
	.align	4


	//----- nvinfo : EIATTR_CUDA_API_VERSION
	.align		4
        /*0000*/ 	.byte	0x04, 0x37
        /*0002*/ 	.short	(.L_7 - .L_6)
.L_6:
        /*0004*/ 	.word	0x00000082


	//----- nvinfo : EIATTR_KPARAM_INFO
	.align		4
.L_7:
        /*0008*/ 	.byte	0x04, 0x17
        /*000a*/ 	.short	(.L_9 - .L_8)
.L_8:
        /*000c*/ 	.word	0x00000000
        /*0010*/ 	.short	0x0002
        /*0012*/ 	.short	0x000c
        /*0014*/ 	.byte	0x00, 0xf0, 0x11, 0x00


	//----- nvinfo : EIATTR_KPARAM_INFO
	.align		4
.L_9:
        /*0018*/ 	.byte	0x04, 0x17
        /*001a*/ 	.short	(.L_11 - .L_10)
.L_10:
        /*001c*/ 	.word	0x00000000
        /*0020*/ 	.short	0x0001
        /*0022*/ 	.short	0x0008
        /*0024*/ 	.byte	0x00, 0xf0, 0x11, 0x00


	//----- nvinfo : EIATTR_KPARAM_INFO
	.align		4
.L_11:
        /*0028*/ 	.byte	0x04, 0x17
        /*002a*/ 	.short	(.L_13 - .L_12)
.L_12:
        /*002c*/ 	.word	0x00000000
        /*0030*/ 	.short	0x0000
        /*0032*/ 	.short	0x0000
        /*0034*/ 	.byte	0x00, 0xf5, 0x21, 0x00


	//----- nvinfo : EIATTR_SPARSE_MMA_MASK
	.align		4
.L_13:
        /*0038*/ 	.byte	0x03, 0x50
        /*003a*/ 	.short	0x0000


	//----- nvinfo : EIATTR_MAXREG_COUNT
	.align		4
        /*003c*/ 	.byte	0x03, 0x1b
        /*003e*/ 	.short	0x00ff


	//----- nvinfo : EIATTR_MERCURY_ISA_VERSION
	.align		4
        /*0040*/ 	.byte	0x03, 0x5f
        /*0042*/ 	.short	0x0101


	//----- nvinfo : EIATTR_VRC_CTA_INIT_COUNT
	.align		4
        /*0044*/ 	.byte	0x02, 0x4a
	.zero		1
	.zero		1


	//----- nvinfo : EIATTR_EXIT_INSTR_OFFSETS
	.align		4
        /*0048*/ 	.byte	0x04, 0x1c
        /*004a*/ 	.short	(.L_15 - .L_14)


	//   ....[0]....
.L_14:
        /*004c*/ 	.word	0x00000090


	//   ....[1]....
        /*0050*/ 	.word	0x00000100


	//   ....[2]....
        /*0054*/ 	.word	0x00000130


	//----- nvinfo : EIATTR_CBANK_PARAM_SIZE
	.align		4
.L_15:
        /*0058*/ 	.byte	0x03, 0x19
        /*005a*/ 	.short	0x0010


	//----- nvinfo : EIATTR_PARAM_CBANK
	.align		4
        /*005c*/ 	.byte	0x04, 0x0a
        /*005e*/ 	.short	(.L_17 - .L_16)
	.align		4
.L_16:
        /*0060*/ 	.word	index@(.nv.constant0._Z15oddEvenSortStepPiii)
        /*0064*/ 	.short	0x0380
        /*0066*/ 	.short	0x0010


	//----- nvinfo : EIATTR_SW_WAR
	.align		4
.L_17:
        /*0068*/ 	.byte	0x04, 0x36
        /*006a*/ 	.short	(.L_19 - .L_18)
.L_18:
        /*006c*/ 	.word	0x00000008
.L_19:


//--------------------- .nv.callgraph             --------------------------
	.section	.nv.callgraph,"",@"SHT_CUDA_CALLGRAPH"
	.align	4
	.sectionentsize	8
	.align		4
        /*0000*/ 	.word	0x00000000
	.align		4
        /*0004*/ 	.word	0xffffffff
	.align		4
        /*0008*/ 	.word	0x00000000
	.align		4
        /*000c*/ 	.word	0xfffffffe
	.align		4
        /*0010*/ 	.word	0x00000000
	.align		4
        /*0014*/ 	.word	0xfffffffd
	.align		4
        /*0018*/ 	.word	0x00000000
	.align		4
        /*001c*/ 	.word	0xfffffffc


//--------------------- .text._Z15oddEvenSortStepPiii --------------------------
	.section	.text._Z15oddEvenSortStepPiii,"ax",@progbits
	.align	128
        .global         _Z15oddEvenSortStepPiii
        .type           _Z15oddEvenSortStepPiii,@function
        .size           _Z15oddEvenSortStepPiii,(.L_x_1 - _Z15oddEvenSortStepPiii)
        .other          _Z15oddEvenSortStepPiii,@"STO_CUDA_ENTRY STV_DEFAULT"
_Z15oddEvenSortStepPiii:
.text._Z15oddEvenSortStepPiii:
[----:B------:R-:W-:Y:S01]  /*0000*/  LDC R1, c[0x0][0x37c] ;  /* 0x0000df00ff017b82 */ /* 0x000fe20000000800 */
[----:B------:R-:W0:Y:S07]  /*0010*/  S2R R3, SR_TID.X ;  /* 0x0000000000037919 */ /* 0x000e2e0000002100 */
[----:B------:R-:W0:Y:S01]  /*0020*/  S2UR UR4, SR_CTAID.X ;  /* 0x00000000000479c3 */ /* 0x000e220000002500 */
[----:B------:R-:W1:Y:S07]  /*0030*/  LDCU.64 UR6, c[0x0][0x388] ;  /* 0x00007100ff0677ac */ /* 0x000e6e0008000a00 */
[----:B------:R-:W0:Y:S02]  /*0040*/  LDC R0, c[0x0][0x360] ;  /* 0x0000d800ff007b82 */ /* 0x000e240000000800 */
[----:B0-----:R-:W-:-:S05]  /*0050*/  IMAD R0, R0, UR4, R3 ;  /* 0x0000000400007c24 */ /* 0x001fca000f8e0203 */
[----:B-1----:R-:W-:-:S04]  /*0060*/  LEA R5, R0, UR7, 0x1 ;  /* 0x0000000700057c11 */ /* 0x002fc8000f8e08ff */
[----:B------:R-:W-:-:S04]  /*0070*/  IADD3 R0, PT, PT, R5, 0x1, RZ ;  /* 0x0000000105007810 */ /* 0x000fc80007ffe0ff */
[----:B------:R-:W-:-:S13]  /*0080*/  ISETP.GE.AND P0, PT, R0, UR6, PT ;  /* 0x0000000600007c0c */ /* 0x000fda000bf06270 */
[----:B------:R-:W-:Y:S05]  /*0090*/  @P0 EXIT ;  /* 0x000000000000094d */ /* 0x000fea0003800000 */
[----:B------:R-:W0:Y:S01]  /*00a0*/  LDC.64 R2, c[0x0][0x380] ;  /* 0x0000e000ff027b82 */ /* 0x000e220000000a00 */
[----:B------:R-:W1:Y:S01]  /*00b0*/  LDCU.64 UR4, c[0x0][0x358] ;  /* 0x00006b00ff0477ac */ /* 0x000e620008000a00 */
[----:B0-----:R-:W-:-:S05]  /*00c0*/  IMAD.WIDE R2, R5, 0x4, R2 ;  /* 0x0000000405027825 */ /* 0x001fca00078e0202 */
[----:B-1----:R-:W2:Y:S04]  /*00d0*/  LDG.E R5, desc[UR4][R2.64] ;  /* 0x0000000402057981 */ /* 0x002ea8000c1e1900 */
[----:B------:R-:W2:Y:S02]  /*00e0*/  LDG.E R0, desc[UR4][R2.64+0x4] ;  /* 0x0000040402007981 */ /* 0x000ea4000c1e1900 */
[----:B--2---:R-:W-:-:S13]  /*00f0*/  ISETP.GT.AND P0, PT, R5, R0, PT ;  /* 0x000000000500720c */ /* 0x004fda0003f04270 */
[----:B------:R-:W-:Y:S05]  /*0100*/  @!P0 EXIT ;  /* 0x000000000000894d */ /* 0x000fea0003800000 */
[----:B------:R-:W-:Y:S04]  /*0110*/  STG.E desc[UR4][R2.64], R0 ;  /* 0x0000000002007986 */ /* 0x000fe8000c101904 */
[----:B------:R-:W-:Y:S01]  /*0120*/  STG.E desc[UR4][R2.64+0x4], R5 ;  /* 0x0000040502007986 */ /* 0x000fe2000c101904 */
[----:B------:R-:W-:Y:S05]  /*0130*/  EXIT ;  /* 0x000000000000794d */ /* 0x000fea0003800000 */
.L_x_0:
[----:B------:R-:W-:-:S00]  /*0140*/  BRA `(.L_x_0) ;  /* 0xfffffffc00fc7947 */ /* 0x000fc0000383ffff */
[----:B------:R-:W-:-:S00]  /*0150*/  NOP ;  /* 0x0000000000007918 */ /* 0x000fc00000000000 */
        /* <DEDUP_REMOVED lines=10> */
.L_x_1:


//--------------------- .nv.shared.reserved.0     --------------------------
	.section	.nv.shared.reserved.0,"aw",@nobits
	.weak		__nv_reservedSMEM_offset_0_alias
	.size		__nv_reservedSMEM_offset_0_alias, 0, 64
	.other		__nv_reservedSMEM_offset_0_alias,@"STO_CUDA_RESERVED_SHARED STV_DEFAULT"
__nv_reservedSMEM_offset_0_alias:
	.zero		0
	.zero		64


//--------------------- .nv.constant0._Z15oddEvenSortStepPiii --------------------------
	.section	.nv.constant0._Z15oddEvenSortStepPiii,"a",@progbits
	.sectionflags	@""
	.align	4
.nv.constant0._Z15oddEvenSortStepPiii:
	.zero		912


//--------------------- SYMBOLS --------------------------

	.type		.nv.reservedSmem.offset0,@object
	.size		.nv.reservedSmem.offset0,0x4
